//
// Generated by NVIDIA NVVM Compiler
//
// Compiler Build ID: CL-36424714
// Cuda compilation tools, release 13.0, V13.0.88
// Based on NVVM 20.0.0
//

.version 9.0
.target sm_100
.address_size 64

	// .globl	_Z12repeatStringPcS_ii

.visible .entry _Z12repeatStringPcS_ii(
	.param .u64 .ptr .align 1 _Z12repeatStringPcS_ii_param_0,
	.param .u64 .ptr .align 1 _Z12repeatStringPcS_ii_param_1,
	.param .u32 _Z12repeatStringPcS_ii_param_2,
	.param .u32 _Z12repeatStringPcS_ii_param_3
)
{
	.reg .pred 	%p<2>;
	.reg .b16 	%rs<2>;
	.reg .b32 	%r<8>;
	.reg .b64 	%rd<9>;

	ld.param.u64 	%rd1, [_Z12repeatStringPcS_ii_param_0];
	ld.param.u64 	%rd2, [_Z12repeatStringPcS_ii_param_1];
	ld.param.u32 	%r3, [_Z12repeatStringPcS_ii_param_2];
	ld.param.u32 	%r2, [_Z12repeatStringPcS_ii_param_3];
	mov.u32 	%r4, %ctaid.x;
	mov.u32 	%r5, %ntid.x;
	mov.u32 	%r6, %tid.x;
	mad.lo.s32 	%r1, %r4, %r5, %r6;
	setp.ge.s32 	%p1, %r1, %r3;
	@%p1 bra 	$L__BB0_2;
	cvta.to.global.u64 	%rd3, %rd1;
	cvta.to.global.u64 	%rd4, %rd2;
	rem.s32 	%r7, %r1, %r2;
	cvt.s64.s32 	%rd5, %r7;
	add.s64 	%rd6, %rd3, %rd5;
	ld.global.u8 	%rs1, [%rd6];
	cvt.s64.s32 	%rd7, %r1;
	add.s64 	%rd8, %rd4, %rd7;
	st.global.u8 	[%rd8], %rs1;
$L__BB0_2:
	ret;

}


// ===== COMPILED SASS (sm_100) =====

	.target	sm_100

	.elftype	@"ET_EXEC"


//--------------------- .note.nv.tkinfo           --------------------------
	.section	.note.nv.tkinfo,"",@"SHT_NOTE"
	.sectionflags	@"SHF_NOTE_NV_TKINFO"
	.tkinfo
        /*0018*/ 	.word	0x00000002
        /*0030*/ 	.string	""
        /*0030*/ 	.string	"ptxas"
        /*0030*/ 	.string	"Cuda compilation tools, release 13.0, V13.0.88"
        /*0030*/ 	.string	"Build cuda_13.0.r13.0/compiler.36424714_0"
        /*0030*/ 	.string	"-arch sm_100 -m 64 "



//--------------------- .note.nv.cuinfo           --------------------------
	.section	.note.nv.cuinfo,"",@"SHT_NOTE"
	.sectionflags	@"SHF_NOTE_NV_CUINFO"
        /*0018*/ 	.short	0x0002
        /*001a*/ 	.short	0x0064
        /*001c*/ 	.short	0x0082
	.zero		2


//--------------------- .nv.info                  --------------------------
	.section	.nv.info,"",@"SHT_CUDA_INFO"
	.align	4


	//----- nvinfo : EIATTR_REGCOUNT
	.align		4
        /*0000*/ 	.byte	0x04, 0x2f
        /*0002*/ 	.short	(.L_1 - .L_0)
	.align		4
.L_0:
        /*0004*/ 	.word	index@(_Z12repeatStringPcS_ii)
        /*0008*/ 	.word	0x0000000b


	//----- nvinfo : EIATTR_FRAME_SIZE
	.align		4
.L_1:
        /*000c*/ 	.byte	0x04, 0x11
        /*000e*/ 	.short	(.L_3 - .L_2)
	.align		4
.L_2:
        /*0010*/ 	.word	index@(_Z12repeatStringPcS_ii)
        /*0014*/ 	.word	0x00000000


	//----- nvinfo : EIATTR_MIN_STACK_SIZE
	.align		4
.L_3:
        /*0018*/ 	.byte	0x04, 0x12
        /*001a*/ 	.short	(.L_5 - .L_4)
	.align		4
.L_4:
        /*001c*/ 	.word	index@(_Z12repeatStringPcS_ii)
        /*0020*/ 	.word	0x00000000
.L_5:


//--------------------- .nv.compat                --------------------------
	.section	.nv.compat,"",@"SHT_CUDA_COMPAT_INFO"
	.align	4
        /*0000*/ 	.byte	0x02, 0x09, 0x00, 0x00, 0x02, 0x02, 0x01, 0x00, 0x02, 0x05, 0x05, 0x00, 0x03, 0x07, 0x01, 0x01
        /*0010*/ 	.byte	0x02, 0x03, 0x00, 0x00, 0x02, 0x06, 0x01, 0x00, 0x04, 0x0b, 0x08, 0x00, 0x09, 0x00, 0x00, 0x00
        /*0020*/ 	.byte	0x00, 0x00, 0x00, 0x00


//--------------------- .nv.info._Z12repeatStringPcS_ii --------------------------
	.section	.nv.info._Z12repeatStringPcS_ii,"",@"SHT_CUDA_INFO"
	.sectionflags	@""
	.align	4


	//----- nvinfo : EIATTR_CUDA_API_VERSION
	.align		4
        /*0000*/ 	.byte	0x04, 0x37
        /*0002*/ 	.short	(.L_7 - .L_6)
.L_6:
        /*0004*/ 	.word	0x00000082


	//----- nvinfo : EIATTR_KPARAM_INFO
	.align		4
.L_7:
        /*0008*/ 	.byte	0x04, 0x17
        /*000a*/ 	.short	(.L_9 - .L_8)
.L_8:
        /*000c*/ 	.word	0x00000000
        /*0010*/ 	.short	0x0003
        /*0012*/ 	.short	0x0014
        /*0014*/ 	.byte	0x00, 0xf0, 0x11, 0x00


	//----- nvinfo : EIATTR_KPARAM_INFO
	.align		4
.L_9:
        /*0018*/ 	.byte	0x04, 0x17
        /*001a*/ 	.short	(.L_11 - .L_10)
.L_10:
        /*001c*/ 	.word	0x00000000
        /*0020*/ 	.short	0x0002
        /*0022*/ 	.short	0x0010
        /*0024*/ 	.byte	0x00, 0xf0, 0x11, 0x00


	//----- nvinfo : EIATTR_KPARAM_INFO
	.align		4
.L_11:
        /*0028*/ 	.byte	0x04, 0x17
        /*002a*/ 	.short	(.L_13 - .L_12)
.L_12:
        /*002c*/ 	.word	0x00000000
        /*0030*/ 	.short	0x0001
        /*0032*/ 	.short	0x0008
        /*0034*/ 	.byte	0x00, 0xf5, 0x21, 0x00


	//----- nvinfo : EIATTR_KPARAM_INFO
	.align		4
.L_13:
        /*0038*/ 	.byte	0x04, 0x17
        /*003a*/ 	.short	(.L_15 - .L_14)
.L_14:
        /*003c*/ 	.word	0x00000000
        /*0040*/ 	.short	0x0000
        /*0042*/ 	.short	0x0000
        /*0044*/ 	.byte	0x00, 0xf5, 0x21, 0x00


	//----- nvinfo : EIATTR_SPARSE_MMA_MASK
	.align		4
.L_15:
        /*0048*/ 	.byte	0x03, 0x50
        /*004a*/ 	.short	0x0000


	//----- nvinfo : EIATTR_MAXREG_COUNT
	.align		4
        /*004c*/ 	.byte	0x03, 0x1b
        /*004e*/ 	.short	0x00ff


	//----- nvinfo : EIATTR_MERCURY_ISA_VERSION
	.align		4
        /*0050*/ 	.byte	0x03, 0x5f
        /*0052*/ 	.short	0x0101


	//----- nvinfo : EIATTR_VRC_CTA_INIT_COUNT
	.align		4
        /*0054*/ 	.byte	0x02, 0x4a
	.zero		1
	.zero		1


	//----- nvinfo : EIATTR_EXIT_INSTR_OFFSETS
	.align		4
        /*0058*/ 	.byte	0x04, 0x1c
        /*005a*/ 	.short	(.L_17 - .L_16)


	//   ....[0]....
.L_16:
        /*005c*/ 	.word	0x00000070


	//   ....[1]....
        /*0060*/ 	.word	0x00000280


	//----- nvinfo : EIATTR_CBANK_PARAM_SIZE
	.align		4
.L_17:
        /*0064*/ 	.byte	0x03, 0x19
        /*0066*/ 	.short	0x0018


	//----- nvinfo : EIATTR_PARAM_CBANK
	.align		4
        /*0068*/ 	.byte	0x04, 0x0a
        /*006a*/ 	.short	(.L_19 - .L_18)
	.align		4
.L_18:
        /*006c*/ 	.word	index@(.nv.constant0._Z12repeatStringPcS_ii)
        /*0070*/ 	.short	0x0380
        /*0072*/ 	.short	0x0018


	//----- nvinfo : EIATTR_SW_WAR
	.align		4
.L_19:
        /*0074*/ 	.byte	0x04, 0x36
        /*0076*/ 	.short	(.L_21 - .L_20)
.L_20:
        /*0078*/ 	.word	0x00000008
.L_21:


//--------------------- .nv.callgraph             --------------------------
	.section	.nv.callgraph,"",@"SHT_CUDA_CALLGRAPH"
	.align	4
	.sectionentsize	8
	.align		4
        /*0000*/ 	.word	0x00000000
	.align		4
        /*0004*/ 	.word	0xffffffff
	.align		4
        /*0008*/ 	.word	0x00000000
	.align		4
        /*000c*/ 	.word	0xfffffffe
	.align		4
        /*0010*/ 	.word	0x00000000
	.align		4
        /*0014*/ 	.word	0xfffffffd
	.align		4
        /*0018*/ 	.word	0x00000000
	.align		4
        /*001c*/ 	.word	0xfffffffc


//--------------------- .text._Z12repeatStringPcS_ii --------------------------
	.section	.text._Z12repeatStringPcS_ii,"ax",@progbits
	.align	128
        .global         _Z12repeatStringPcS_ii
        .type           _Z12repeatStringPcS_ii,@function
        .size           _Z12repeatStringPcS_ii,(.L_x_1 - _Z12repeatStringPcS_ii)
        .other          _Z12repeatStringPcS_ii,@"STO_CUDA_ENTRY STV_DEFAULT"
_Z12repeatStringPcS_ii:
.text._Z12repeatStringPcS_ii:
[----:B------:R-:W-:Y:S01]  /*0000*/  LDC R1, c[0x0][0x37c] ;  /* 0x0000df00ff017b82 */ /* 0x000fe20000000800 */
[----:B------:R-:W0:Y:S07]  /*0010*/  S2R R3, SR_TID.X ;  /* 0x0000000000037919 */ /* 0x000e2e0000002100 */
[----:B------:R-:W0:Y:S01]  /*0020*/  S2UR UR4, SR_CTAID.X ;  /* 0x00000000000479c3 */ /* 0x000e220000002500 */
[----:B------:R-:W1:Y:S07]  /*0030*/  LDCU UR5, c[0x0][0x390] ;  /* 0x00007200ff0577ac */ /* 0x000e6e0008000800 */
[----:B------:R-:W0:Y:S02]  /*0040*/  LDC R0, c[0x0][0x360] ;  /* 0x0000d800ff007b82 */ /* 0x000e240000000800 */
[----:B0-----:R-:W-:-:S05]  /*0050*/  IMAD R0, R0, UR4, R3 ;  /* 0x0000000400007c24 */ /* 0x001fca000f8e0203 */
[----:B-1----:R-:W-:-:S13]  /*0060*/  ISETP.GE.AND P0, PT, R0, UR5, PT ;  /* 0x0000000500007c0c */ /* 0x002fda000bf06270 */
[----:B------:R-:W-:Y:S05]  /*0070*/  @P0 EXIT ;  /* 0x000000000000094d */ /* 0x000fea0003800000 */
[----:B------:R-:W0:Y:S01]  /*0080*/  LDC R8, c[0x0][0x394] ;  /* 0x0000e500ff087b82 */ /* 0x000e220000000800 */
[----:B------:R-:W-:Y:S01]  /*0090*/  IABS R7, R0 ;  /* 0x0000000000077213 */ /* 0x000fe20000000000 */
[----:B------:R-:W1:Y:S01]  /*00a0*/  LDCU.128 UR8, c[0x0][0x380] ;  /* 0x00007000ff0877ac */ /* 0x000e620008000c00 */
[----:B------:R-:W-:Y:S01]  /*00b0*/  ISETP.GE.AND P2, PT, R0, RZ, PT ;  /* 0x000000ff0000720c */ /* 0x000fe20003f46270 */
[----:B------:R-:W2:Y:S01]  /*00c0*/  LDCU.64 UR4, c[0x0][0x358] ;  /* 0x00006b00ff0477ac */ /* 0x000ea20008000a00 */
[----:B0-----:R-:W-:-:S04]  /*00d0*/  IABS R6, R8 ;  /* 0x0000000800067213 */ /* 0x001fc80000000000 */
[----:B------:R-:W0:Y:S08]  /*00e0*/  I2F.RP R4, R6 ;  /* 0x0000000600047306 */ /* 0x000e300000209400 */
[----:B0-----:R-:W0:Y:S02]  /*00f0*/  MUFU.RCP R4, R4 ;  /* 0x0000000400047308 */ /* 0x001e240000001000 */
[----:B0-----:R-:W-:-:S06]  /*0100*/  VIADD R2, R4, 0xffffffe ;  /* 0x0ffffffe04027836 */ /* 0x001fcc0000000000 */
[----:B------:R0:W3:Y:S02]  /*0110*/  F2I.FTZ.U32.TRUNC.NTZ R3, R2 ;  /* 0x0000000200037305 */ /* 0x0000e4000021f000 */
[----:B0-----:R-:W-:Y:S02]  /*0120*/  IMAD.MOV.U32 R2, RZ, RZ, RZ ;  /* 0x000000ffff027224 */ /* 0x001fe400078e00ff */
[----:B---3--:R-:W-:-:S04]  /*0130*/  IMAD.MOV R5, RZ, RZ, -R3 ;  /* 0x000000ffff057224 */ /* 0x008fc800078e0a03 */
[----:B------:R-:W-:-:S04]  /*0140*/  IMAD R5, R5, R6, RZ ;  /* 0x0000000605057224 */ /* 0x000fc800078e02ff */
[----:B------:R-:W-:-:S04]  /*0150*/  IMAD.HI.U32 R3, R3, R5, R2 ;  /* 0x0000000503037227 */ /* 0x000fc800078e0002 */
[----:B------:R-:W-:-:S04]  /*0160*/  IMAD.MOV.U32 R5, RZ, RZ, R7 ;  /* 0x000000ffff057224 */ /* 0x000fc800078e0007 */
[----:B------:R-:W-:-:S04]  /*0170*/  IMAD.HI.U32 R3, R3, R5, RZ ;  /* 0x0000000503037227 */ /* 0x000fc800078e00ff */
[----:B------:R-:W-:-:S04]  /*0180*/  IMAD.MOV R3, RZ, RZ, -R3 ;  /* 0x000000ffff037224 */ /* 0x000fc800078e0a03 */
[----:B------:R-:W-:-:S05]  /*0190*/  IMAD R3, R6, R3, R5 ;  /* 0x0000000306037224 */ /* 0x000fca00078e0205 */
[----:B------:R-:W-:-:S13]  /*01a0*/  ISETP.GT.U32.AND P0, PT, R6, R3, PT ;  /* 0x000000030600720c */ /* 0x000fda0003f04070 */
[----:B------:R-:W-:Y:S01]  /*01b0*/  @!P0 IMAD.IADD R3, R3, 0x1, -R6 ;  /* 0x0000000103038824 */ /* 0x000fe200078e0a06 */
[----:B------:R-:W-:-:S04]  /*01c0*/  ISETP.NE.AND P0, PT, R8, RZ, PT ;  /* 0x000000ff0800720c */ /* 0x000fc80003f05270 */
[----:B------:R-:W-:-:S13]  /*01d0*/  ISETP.GT.U32.AND P1, PT, R6, R3, PT ;  /* 0x000000030600720c */ /* 0x000fda0003f24070 */
[----:B------:R-:W-:-:S04]  /*01e0*/  @!P1 IMAD.IADD R3, R3, 0x1, -R6 ;  /* 0x0000000103039824 */ /* 0x000fc800078e0a06 */
[----:B------:R-:W-:Y:S01]  /*01f0*/  @!P2 IMAD.MOV R3, RZ, RZ, -R3 ;  /* 0x000000ffff03a224 */ /* 0x000fe200078e0a03 */
[----:B------:R-:W-:-:S04]  /*0200*/  @!P0 LOP3.LUT R3, RZ, R8, RZ, 0x33, !PT ;  /* 0x00000008ff038212 */ /* 0x000fc800078e33ff */
[----:B-1----:R-:W-:Y:S02]  /*0210*/  IADD3 R2, P0, PT, R3, UR8, RZ ;  /* 0x0000000803027c10 */ /* 0x002fe4000ff1e0ff */
[----:B------:R-:W-:-:S04]  /*0220*/  SHF.R.S32.HI R3, RZ, 0x1f, R3 ;  /* 0x0000001fff037819 */ /* 0x000fc80000011403 */
[----:B------:R-:W-:-:S06]  /*0230*/  IADD3.X R3, PT, PT, R3, UR9, RZ, P0, !PT ;  /* 0x0000000903037c10 */ /* 0x000fcc00087fe4ff */
[----:B--2---:R-:W2:Y:S01]  /*0240*/  LDG.E.U8 R3, desc[UR4][R2.64] ;  /* 0x0000000402037981 */ /* 0x004ea2000c1e1100 */
[----:B------:R-:W-:-:S04]  /*0250*/  IADD3 R4, P0, PT, R0, UR10, RZ ;  /* 0x0000000a00047c10 */ /* 0x000fc8000ff1e0ff */
[----:B------:R-:W-:-:S05]  /*0260*/  LEA.HI.X.SX32 R5, R0, UR11, 0x1, P0 ;  /* 0x0000000b00057c11 */ /* 0x000fca00080f0eff */
[----:B--2---:R-:W-:Y:S01]  /*0270*/  STG.E.U8 desc[UR4][R4.64], R3 ;  /* 0x0000000304007986 */ /* 0x004fe2000c101104 */
[----:B------:R-:W-:Y:S05]  /*0280*/  EXIT ;  /* 0x000000000000794d */ /* 0x000fea0003800000 */
.L_x_0:
[----:B------:R-:W-:-:S00]  /*0290*/  BRA `(.L_x_0) ;  /* 0xfffffffc00fc7947 */ /* 0x000fc0000383ffff */
[----:B------:R-:W-:-:S00]  /*02a0*/  NOP ;  /* 0x0000000000007918 */ /* 0x000fc00000000000 */
        /* <DEDUP_REMOVED lines=13> */
.L_x_1:


//--------------------- .nv.shared.reserved.0     --------------------------
	.section	.nv.shared.reserved.0,"aw",@nobits
	.weak		__nv_reservedSMEM_offset_0_alias
	.size		__nv_reservedSMEM_offset_0_alias, 0, 64
	.other		__nv_reservedSMEM_offset_0_alias,@"STO_CUDA_RESERVED_SHARED STV_DEFAULT"
__nv_reservedSMEM_offset_0_alias:
	.zero		0
	.zero		64


//--------------------- .nv.constant0._Z12repeatStringPcS_ii --------------------------
	.section	.nv.constant0._Z12repeatStringPcS_ii,"a",@progbits
	.sectionflags	@""
	.align	4
.nv.constant0._Z12repeatStringPcS_ii:
	.zero		920


//--------------------- SYMBOLS --------------------------

	.type		.nv.reservedSmem.offset0,@object
	.size		.nv.reservedSmem.offset0,0x4
